//
// Generated by NVIDIA NVVM Compiler
//
// Compiler Build ID: CL-36424714
// Cuda compilation tools, release 13.0, V13.0.88
// Based on NVVM 20.0.0
//

.version 9.0
.target sm_100
.address_size 64

	// .globl	_Z6matmulPfS_S_i

.visible .entry _Z6matmulPfS_S_i(
	.param .u64 .ptr .align 1 _Z6matmulPfS_S_i_param_0,
	.param .u64 .ptr .align 1 _Z6matmulPfS_S_i_param_1,
	.param .u64 .ptr .align 1 _Z6matmulPfS_S_i_param_2,
	.param .u32 _Z6matmulPfS_S_i_param_3
)
{
	.reg .pred 	%p<10>;
	.reg .b32 	%r<64>;
	.reg .b32 	%f<68>;
	.reg .b64 	%rd<65>;

	ld.param.u64 	%rd10, [_Z6matmulPfS_S_i_param_0];
	ld.param.u64 	%rd11, [_Z6matmulPfS_S_i_param_1];
	ld.param.u64 	%rd9, [_Z6matmulPfS_S_i_param_2];
	ld.param.u32 	%r37, [_Z6matmulPfS_S_i_param_3];
	cvta.to.global.u64 	%rd1, %rd11;
	cvta.to.global.u64 	%rd2, %rd10;
	mov.u32 	%r1, %ctaid.x;
	mov.u32 	%r2, %tid.x;
	setp.lt.s32 	%p1, %r37, 1;
	mov.f32 	%f67, 0f00000000;
	@%p1 bra 	$L__BB0_12;
	mul.lo.s32 	%r3, %r37, %r1;
	and.b32  	%r4, %r37, 7;
	setp.lt.u32 	%p2, %r37, 8;
	mov.f32 	%f67, 0f00000000;
	mov.b32 	%r62, 0;
	@%p2 bra 	$L__BB0_4;
	and.b32  	%r62, %r37, 2147483640;
	neg.s32 	%r60, %r62;
	add.s32 	%r59, %r2, %r37;
	shl.b32 	%r8, %r37, 3;
	shl.b32 	%r39, %r37, 1;
	add.s32 	%r58, %r2, %r39;
	mad.lo.s32 	%r57, %r37, 3, %r2;
	shl.b32 	%r40, %r37, 2;
	add.s32 	%r56, %r2, %r40;
	mad.lo.s32 	%r55, %r37, 5, %r2;
	mad.lo.s32 	%r54, %r37, 6, %r2;
	mad.lo.s32 	%r53, %r37, 7, %r2;
	mul.wide.u32 	%rd12, %r2, 4;
	add.s64 	%rd64, %rd1, %rd12;
	mul.wide.u32 	%rd13, %r3, 4;
	add.s64 	%rd14, %rd13, %rd2;
	add.s64 	%rd63, %rd14, 16;
	mov.f32 	%f67, 0f00000000;
	mul.wide.u32 	%rd29, %r8, 4;
$L__BB0_3:
	.pragma "nounroll";
	ld.global.f32 	%f17, [%rd63+-16];
	ld.global.f32 	%f18, [%rd64];
	fma.rn.f32 	%f19, %f17, %f18, %f67;
	ld.global.f32 	%f20, [%rd63+-12];
	mul.wide.u32 	%rd15, %r59, 4;
	add.s64 	%rd16, %rd1, %rd15;
	ld.global.f32 	%f21, [%rd16];
	fma.rn.f32 	%f22, %f20, %f21, %f19;
	ld.global.f32 	%f23, [%rd63+-8];
	mul.wide.u32 	%rd17, %r58, 4;
	add.s64 	%rd18, %rd1, %rd17;
	ld.global.f32 	%f24, [%rd18];
	fma.rn.f32 	%f25, %f23, %f24, %f22;
	ld.global.f32 	%f26, [%rd63+-4];
	mul.wide.u32 	%rd19, %r57, 4;
	add.s64 	%rd20, %rd1, %rd19;
	ld.global.f32 	%f27, [%rd20];
	fma.rn.f32 	%f28, %f26, %f27, %f25;
	ld.global.f32 	%f29, [%rd63];
	mul.wide.u32 	%rd21, %r56, 4;
	add.s64 	%rd22, %rd1, %rd21;
	ld.global.f32 	%f30, [%rd22];
	fma.rn.f32 	%f31, %f29, %f30, %f28;
	ld.global.f32 	%f32, [%rd63+4];
	mul.wide.u32 	%rd23, %r55, 4;
	add.s64 	%rd24, %rd1, %rd23;
	ld.global.f32 	%f33, [%rd24];
	fma.rn.f32 	%f34, %f32, %f33, %f31;
	ld.global.f32 	%f35, [%rd63+8];
	mul.wide.u32 	%rd25, %r54, 4;
	add.s64 	%rd26, %rd1, %rd25;
	ld.global.f32 	%f36, [%rd26];
	fma.rn.f32 	%f37, %f35, %f36, %f34;
	ld.global.f32 	%f38, [%rd63+12];
	mul.wide.u32 	%rd27, %r53, 4;
	add.s64 	%rd28, %rd1, %rd27;
	ld.global.f32 	%f39, [%rd28];
	fma.rn.f32 	%f67, %f38, %f39, %f37;
	add.s32 	%r60, %r60, 8;
	add.s32 	%r59, %r59, %r8;
	add.s32 	%r58, %r58, %r8;
	add.s32 	%r57, %r57, %r8;
	add.s32 	%r56, %r56, %r8;
	add.s32 	%r55, %r55, %r8;
	add.s32 	%r54, %r54, %r8;
	add.s32 	%r53, %r53, %r8;
	add.s64 	%rd64, %rd64, %rd29;
	add.s64 	%rd63, %rd63, 32;
	setp.ne.s32 	%p3, %r60, 0;
	@%p3 bra 	$L__BB0_3;
$L__BB0_4:
	setp.eq.s32 	%p4, %r4, 0;
	@%p4 bra 	$L__BB0_12;
	and.b32  	%r32, %r37, 3;
	setp.lt.u32 	%p5, %r4, 4;
	@%p5 bra 	$L__BB0_7;
	add.s32 	%r41, %r62, %r3;
	mul.wide.u32 	%rd30, %r41, 4;
	add.s64 	%rd31, %rd2, %rd30;
	ld.global.f32 	%f41, [%rd31];
	mad.lo.s32 	%r42, %r62, %r37, %r2;
	mul.wide.u32 	%rd32, %r42, 4;
	add.s64 	%rd33, %rd1, %rd32;
	ld.global.f32 	%f42, [%rd33];
	fma.rn.f32 	%f43, %f41, %f42, %f67;
	cvt.u64.u32 	%rd34, %r3;
	cvt.u64.u32 	%rd35, %r62;
	add.s64 	%rd36, %rd35, %rd34;
	shl.b64 	%rd37, %rd36, 2;
	add.s64 	%rd38, %rd2, %rd37;
	ld.global.f32 	%f44, [%rd38+4];
	add.s32 	%r43, %r42, %r37;
	mul.wide.u32 	%rd39, %r43, 4;
	add.s64 	%rd40, %rd1, %rd39;
	ld.global.f32 	%f45, [%rd40];
	fma.rn.f32 	%f46, %f44, %f45, %f43;
	ld.global.f32 	%f47, [%rd38+8];
	add.s32 	%r44, %r43, %r37;
	mul.wide.u32 	%rd41, %r44, 4;
	add.s64 	%rd42, %rd1, %rd41;
	ld.global.f32 	%f48, [%rd42];
	fma.rn.f32 	%f49, %f47, %f48, %f46;
	ld.global.f32 	%f50, [%rd38+12];
	add.s32 	%r45, %r44, %r37;
	mul.wide.u32 	%rd43, %r45, 4;
	add.s64 	%rd44, %rd1, %rd43;
	ld.global.f32 	%f51, [%rd44];
	fma.rn.f32 	%f67, %f50, %f51, %f49;
	add.s32 	%r62, %r62, 4;
$L__BB0_7:
	setp.eq.s32 	%p6, %r32, 0;
	@%p6 bra 	$L__BB0_12;
	setp.eq.s32 	%p7, %r32, 1;
	@%p7 bra 	$L__BB0_10;
	add.s32 	%r46, %r62, %r3;
	mul.wide.u32 	%rd45, %r46, 4;
	add.s64 	%rd46, %rd2, %rd45;
	ld.global.f32 	%f53, [%rd46];
	mad.lo.s32 	%r47, %r62, %r37, %r2;
	mul.wide.u32 	%rd47, %r47, 4;
	add.s64 	%rd48, %rd1, %rd47;
	ld.global.f32 	%f54, [%rd48];
	fma.rn.f32 	%f55, %f53, %f54, %f67;
	cvt.u64.u32 	%rd49, %r3;
	cvt.u64.u32 	%rd50, %r62;
	add.s64 	%rd51, %rd50, %rd49;
	shl.b64 	%rd52, %rd51, 2;
	add.s64 	%rd53, %rd2, %rd52;
	ld.global.f32 	%f56, [%rd53+4];
	add.s32 	%r48, %r47, %r37;
	mul.wide.u32 	%rd54, %r48, 4;
	add.s64 	%rd55, %rd1, %rd54;
	ld.global.f32 	%f57, [%rd55];
	fma.rn.f32 	%f67, %f56, %f57, %f55;
	add.s32 	%r62, %r62, 2;
$L__BB0_10:
	and.b32  	%r49, %r37, 1;
	setp.eq.b32 	%p8, %r49, 1;
	not.pred 	%p9, %p8;
	@%p9 bra 	$L__BB0_12;
	add.s32 	%r50, %r62, %r3;
	mul.wide.u32 	%rd56, %r50, 4;
	add.s64 	%rd57, %rd2, %rd56;
	ld.global.f32 	%f58, [%rd57];
	mad.lo.s32 	%r51, %r62, %r37, %r2;
	mul.wide.u32 	%rd58, %r51, 4;
	add.s64 	%rd59, %rd1, %rd58;
	ld.global.f32 	%f59, [%rd59];
	fma.rn.f32 	%f67, %f58, %f59, %f67;
$L__BB0_12:
	cvta.to.global.u64 	%rd60, %rd9;
	mad.lo.s32 	%r52, %r37, %r1, %r2;
	mul.wide.s32 	%rd61, %r52, 4;
	add.s64 	%rd62, %rd60, %rd61;
	st.global.f32 	[%rd62], %f67;
	ret;

}


// ===== COMPILED SASS (sm_100) =====

	.target	sm_100

	.elftype	@"ET_EXEC"


//--------------------- .note.nv.tkinfo           --------------------------
	.section	.note.nv.tkinfo,"",@"SHT_NOTE"
	.sectionflags	@"SHF_NOTE_NV_TKINFO"
	.tkinfo
        /*0018*/ 	.word	0x00000002
        /*0030*/ 	.string	""
        /*0030*/ 	.string	"ptxas"
        /*0030*/ 	.string	"Cuda compilation tools, release 13.0, V13.0.88"
        /*0030*/ 	.string	"Build cuda_13.0.r13.0/compiler.36424714_0"
        /*0030*/ 	.string	"-arch sm_100 -m 64 "



//--------------------- .note.nv.cuinfo           --------------------------
	.section	.note.nv.cuinfo,"",@"SHT_NOTE"
	.sectionflags	@"SHF_NOTE_NV_CUINFO"
        /*0018*/ 	.short	0x0002
        /*001a*/ 	.short	0x0064
        /*001c*/ 	.short	0x0082
	.zero		2


//--------------------- .nv.info                  --------------------------
	.section	.nv.info,"",@"SHT_CUDA_INFO"
	.align	4


	//----- nvinfo : EIATTR_REGCOUNT
	.align		4
        /*0000*/ 	.byte	0x04, 0x2f
        /*0002*/ 	.short	(.L_1 - .L_0)
	.align		4
.L_0:
        /*0004*/ 	.word	index@(_Z6matmulPfS_S_i)
        /*0008*/ 	.word	0x00000020


	//----- nvinfo : EIATTR_FRAME_SIZE
	.align		4
.L_1:
        /*000c*/ 	.byte	0x04, 0x11
        /*000e*/ 	.short	(.L_3 - .L_2)
	.align		4
.L_2:
        /*0010*/ 	.word	index@(_Z6matmulPfS_S_i)
        /*0014*/ 	.word	0x00000000


	//----- nvinfo : EIATTR_MIN_STACK_SIZE
	.align		4
.L_3:
        /*0018*/ 	.byte	0x04, 0x12
        /*001a*/ 	.short	(.L_5 - .L_4)
	.align		4
.L_4:
        /*001c*/ 	.word	index@(_Z6matmulPfS_S_i)
        /*0020*/ 	.word	0x00000000
.L_5:


//--------------------- .nv.compat                --------------------------
	.section	.nv.compat,"",@"SHT_CUDA_COMPAT_INFO"
	.align	4
        /*0000*/ 	.byte	0x02, 0x09, 0x00, 0x00, 0x02, 0x02, 0x01, 0x00, 0x02, 0x05, 0x05, 0x00, 0x03, 0x07, 0x01, 0x01
        /*0010*/ 	.byte	0x02, 0x03, 0x00, 0x00, 0x02, 0x06, 0x01, 0x00, 0x04, 0x0b, 0x08, 0x00, 0x09, 0x00, 0x00, 0x00
        /*0020*/ 	.byte	0x00, 0x00, 0x00, 0x00


//--------------------- .nv.info._Z6matmulPfS_S_i --------------------------
	.section	.nv.info._Z6matmulPfS_S_i,"",@"SHT_CUDA_INFO"
	.sectionflags	@""
	.align	4


	//----- nvinfo : EIATTR_CUDA_API_VERSION
	.align		4
        /*0000*/ 	.byte	0x04, 0x37
        /*0002*/ 	.short	(.L_7 - .L_6)
.L_6:
        /*0004*/ 	.word	0x00000082


	//----- nvinfo : EIATTR_KPARAM_INFO
	.align		4
.L_7:
        /*0008*/ 	.byte	0x04, 0x17
        /*000a*/ 	.short	(.L_9 - .L_8)
.L_8:
        /*000c*/ 	.word	0x00000000
        /*0010*/ 	.short	0x0003
        /*0012*/ 	.short	0x0018
        /*0014*/ 	.byte	0x00, 0xf0, 0x11, 0x00


	//----- nvinfo : EIATTR_KPARAM_INFO
	.align		4
.L_9:
        /*0018*/ 	.byte	0x04, 0x17
        /*001a*/ 	.short	(.L_11 - .L_10)
.L_10:
        /*001c*/ 	.word	0x00000000
        /*0020*/ 	.short	0x0002
        /*0022*/ 	.short	0x0010
        /*0024*/ 	.byte	0x00, 0xf5, 0x21, 0x00


	//----- nvinfo : EIATTR_KPARAM_INFO
	.align		4
.L_11:
        /*0028*/ 	.byte	0x04, 0x17
        /*002a*/ 	.short	(.L_13 - .L_12)
.L_12:
        /*002c*/ 	.word	0x00000000
        /*0030*/ 	.short	0x0001
        /*0032*/ 	.short	0x0008
        /*0034*/ 	.byte	0x00, 0xf5, 0x21, 0x00


	//----- nvinfo : EIATTR_KPARAM_INFO
	.align		4
.L_13:
        /*0038*/ 	.byte	0x04, 0x17
        /*003a*/ 	.short	(.L_15 - .L_14)
.L_14:
        /*003c*/ 	.word	0x00000000
        /*0040*/ 	.short	0x0000
        /*0042*/ 	.short	0x0000
        /*0044*/ 	.byte	0x00, 0xf5, 0x21, 0x00


	//----- nvinfo : EIATTR_SPARSE_MMA_MASK
	.align		4
.L_15:
        /*0048*/ 	.byte	0x03, 0x50
        /*004a*/ 	.short	0x0000


	//----- nvinfo : EIATTR_MAXREG_COUNT
	.align		4
        /*004c*/ 	.byte	0x03, 0x1b
        /*004e*/ 	.short	0x00ff


	//----- nvinfo : EIATTR_MERCURY_ISA_VERSION
	.align		4
        /*0050*/ 	.byte	0x03, 0x5f
        /*0052*/ 	.short	0x0101


	//----- nvinfo : EIATTR_VRC_CTA_INIT_COUNT
	.align		4
        /*0054*/ 	.byte	0x02, 0x4a
	.zero		1
	.zero		1


	//----- nvinfo : EIATTR_EXIT_INSTR_OFFSETS
	.align		4
        /*0058*/ 	.byte	0x04, 0x1c
        /*005a*/ 	.short	(.L_17 - .L_16)


	//   ....[0]....
.L_16:
        /*005c*/ 	.word	0x00000960


	//----- nvinfo : EIATTR_CBANK_PARAM_SIZE
	.align		4
.L_17:
        /*0060*/ 	.byte	0x03, 0x19
        /*0062*/ 	.short	0x001c


	//----- nvinfo : EIATTR_PARAM_CBANK
	.align		4
        /*0064*/ 	.byte	0x04, 0x0a
        /*0066*/ 	.short	(.L_19 - .L_18)
	.align		4
.L_18:
        /*0068*/ 	.word	index@(.nv.constant0._Z6matmulPfS_S_i)
        /*006c*/ 	.short	0x0380
        /*006e*/ 	.short	0x001c


	//----- nvinfo : EIATTR_SW_WAR
	.align		4
.L_19:
        /*0070*/ 	.byte	0x04, 0x36
        /*0072*/ 	.short	(.L_21 - .L_20)
.L_20:
        /*0074*/ 	.word	0x00000008
.L_21:


//--------------------- .nv.callgraph             --------------------------
	.section	.nv.callgraph,"",@"SHT_CUDA_CALLGRAPH"
	.align	4
	.sectionentsize	8
	.align		4
        /*0000*/ 	.word	0x00000000
	.align		4
        /*0004*/ 	.word	0xffffffff
	.align		4
        /*0008*/ 	.word	0x00000000
	.align		4
        /*000c*/ 	.word	0xfffffffe
	.align		4
        /*0010*/ 	.word	0x00000000
	.align		4
        /*0014*/ 	.word	0xfffffffd
	.align		4
        /*0018*/ 	.word	0x00000000
	.align		4
        /*001c*/ 	.word	0xfffffffc


//--------------------- .text._Z6matmulPfS_S_i    --------------------------
	.section	.text._Z6matmulPfS_S_i,"ax",@progbits
	.align	128
        .global         _Z6matmulPfS_S_i
        .type           _Z6matmulPfS_S_i,@function
        .size           _Z6matmulPfS_S_i,(.L_x_5 - _Z6matmulPfS_S_i)
        .other          _Z6matmulPfS_S_i,@"STO_CUDA_ENTRY STV_DEFAULT"
_Z6matmulPfS_S_i:
.text._Z6matmulPfS_S_i:
[----:B------:R-:W-:Y:S08]  /*0000*/  LDC R1, c[0x0][0x37c] ;  /* 0x0000df00ff017b82 */ /* 0x000ff00000000800 */
[----:B------:R-:W0:Y:S01]  /*0010*/  LDC R0, c[0x0][0x398] ;  /* 0x0000e600ff007b82 */ /* 0x000e220000000800 */
[----:B------:R-:W1:Y:S01]  /*0020*/  S2R R3, SR_TID.X ;  /* 0x0000000000037919 */ /* 0x000e620000002100 */
[----:B------:R-:W2:Y:S01]  /*0030*/  LDCU.64 UR4, c[0x0][0x358] ;  /* 0x00006b00ff0477ac */ /* 0x000ea20008000a00 */
[----:B------:R-:W-:-:S05]  /*0040*/  HFMA2 R20, -RZ, RZ, 0, 0 ;  /* 0x00000000ff147431 */ /* 0x000fca00000001ff */
[----:B------:R-:W3:Y:S01]  /*0050*/  S2UR UR6, SR_CTAID.X ;  /* 0x00000000000679c3 */ /* 0x000ee20000002500 */
[----:B0-----:R-:W-:-:S13]  /*0060*/  ISETP.GE.AND P0, PT, R0, 0x1, PT ;  /* 0x000000010000780c */ /* 0x001fda0003f06270 */
[----:B-123--:R-:W-:Y:S05]  /*0070*/  @!P0 BRA `(.L_x_0) ;  /* 0x0000000800288947 */ /* 0x00efea0003800000 */
[C---:B------:R-:W-:Y:S01]  /*0080*/  ISETP.GE.U32.AND P1, PT, R0.reuse, 0x8, PT ;  /* 0x000000080000780c */ /* 0x040fe20003f26070 */
[C---:B------:R-:W-:Y:S01]  /*0090*/  IMAD R5, R0.reuse, UR6, RZ ;  /* 0x0000000600057c24 */ /* 0x040fe2000f8e02ff */
[----:B------:R-:W-:Y:S02]  /*00a0*/  LOP3.LUT R4, R0, 0x7, RZ, 0xc0, !PT ;  /* 0x0000000700047812 */ /* 0x000fe400078ec0ff */
[----:B------:R-:W-:Y:S02]  /*00b0*/  MOV R20, RZ ;  /* 0x000000ff00147202 */ /* 0x000fe40000000f00 */
[----:B------:R-:W-:Y:S02]  /*00c0*/  ISETP.NE.AND P0, PT, R4, RZ, PT ;  /* 0x000000ff0400720c */ /* 0x000fe40003f05270 */
[----:B------:R-:W-:-:S05]  /*00d0*/  MOV R6, RZ ;  /* 0x000000ff00067202 */ /* 0x000fca0000000f00 */
[----:B------:R-:W-:Y:S06]  /*00e0*/  @!P1 BRA `(.L_x_1) ;  /* 0x0000000000fc9947 */ /* 0x000fec0003800000 */
[----:B------:R-:W0:Y:S01]  /*00f0*/  LDC.64 R6, c[0x0][0x380] ;  /* 0x0000e000ff067b82 */ /* 0x000e220000000a00 */
[----:B------:R-:W-:Y:S01]  /*0100*/  IADD3 R2, PT, PT, R3, R0, RZ ;  /* 0x0000000003027210 */ /* 0x000fe20007ffe0ff */
[C-C-:B------:R-:W-:Y:S01]  /*0110*/  IMAD R10, R0.reuse, 0x3, R3.reuse ;  /* 0x00000003000a7824 */ /* 0x140fe200078e0203 */
[C---:B------:R-:W-:Y:S01]  /*0120*/  SHF.L.U32 R9, R0.reuse, 0x3, RZ ;  /* 0x0000000300097819 */ /* 0x040fe200000006ff */
[C-C-:B------:R-:W-:Y:S01]  /*0130*/  IMAD R24, R0.reuse, 0x5, R3.reuse ;  /* 0x0000000500187824 */ /* 0x140fe200078e0203 */
[CC--:B------:R-:W-:Y:S01]  /*0140*/  LEA R8, R0.reuse, R3.reuse, 0x1 ;  /* 0x0000000300087211 */ /* 0x0c0fe200078e08ff */
[C-C-:B------:R-:W-:Y:S01]  /*0150*/  IMAD R25, R0.reuse, 0x6, R3.reuse ;  /* 0x0000000600197824 */ /* 0x140fe200078e0203 */
[C---:B------:R-:W-:Y:S01]  /*0160*/  LEA R11, R0.reuse, R3, 0x2 ;  /* 0x00000003000b7211 */ /* 0x040fe200078e10ff */
[----:B------:R-:W1:Y:S01]  /*0170*/  LDC.64 R12, c[0x0][0x388] ;  /* 0x0000e200ff0c7b82 */ /* 0x000e620000000a00 */
[----:B------:R-:W-:Y:S01]  /*0180*/  IMAD R26, R0, 0x7, R3 ;  /* 0x00000007001a7824 */ /* 0x000fe200078e0203 */
[----:B------:R-:W-:Y:S01]  /*0190*/  MOV R20, RZ ;  /* 0x000000ff00147202 */ /* 0x000fe20000000f00 */
[----:B0-----:R-:W-:-:S03]  /*01a0*/  IMAD.WIDE.U32 R6, R5, 0x4, R6 ;  /* 0x0000000405067825 */ /* 0x001fc600078e0006 */
[----:B------:R-:W-:Y:S02]  /*01b0*/  IADD3 R21, P1, PT, R6, 0x10, RZ ;  /* 0x0000001006157810 */ /* 0x000fe40007f3e0ff */
[----:B------:R-:W-:Y:S01]  /*01c0*/  LOP3.LUT R6, R0, 0x7ffffff8, RZ, 0xc0, !PT ;  /* 0x7ffffff800067812 */ /* 0x000fe200078ec0ff */
[----:B-1----:R-:W-:Y:S01]  /*01d0*/  IMAD.WIDE.U32 R16, R3, 0x4, R12 ;  /* 0x0000000403107825 */ /* 0x002fe200078e000c */
[----:B------:R-:W-:-:S03]  /*01e0*/  IADD3.X R28, PT, PT, RZ, R7, RZ, P1, !PT ;  /* 0x00000007ff1c7210 */ /* 0x000fc60000ffe4ff */
[----:B------:R-:W-:-:S07]  /*01f0*/  IMAD.MOV R7, RZ, RZ, -R6 ;  /* 0x000000ffff077224 */ /* 0x000fce00078e0a06 */
.L_x_2:
[----:B------:R-:W-:Y:S01]  /*0200*/  MOV R14, R21 ;  /* 0x00000015000e7202 */ /* 0x000fe20000000f00 */
[----:B------:R-:W2:Y:S01]  /*0210*/  LDG.E R22, desc[UR4][R16.64] ;  /* 0x0000000410167981 */ /* 0x000ea2000c1e1900 */
[----:B------:R-:W-:-:S05]  /*0220*/  MOV R15, R28 ;  /* 0x0000001c000f7202 */ /* 0x000fca0000000f00 */
[----:B------:R-:W2:Y:S01]  /*0230*/  LDG.E R21, desc[UR4][R14.64+-0x10] ;  /* 0xfffff0040e157981 */ /* 0x000ea2000c1e1900 */
[----:B------:R-:W-:-:S03]  /*0240*/  IMAD.WIDE.U32 R18, R2, 0x4, R12 ;  /* 0x0000000402127825 */ /* 0x000fc600078e000c */
[----:B------:R-:W3:Y:S04]  /*0250*/  LDG.E R23, desc[UR4][R14.64+-0xc] ;  /* 0xfffff4040e177981 */ /* 0x000ee8000c1e1900 */
[----:B------:R-:W3:Y:S04]  /*0260*/  LDG.E R18, desc[UR4][R18.64] ;  /* 0x0000000412127981 */ /* 0x000ee8000c1e1900 */
[----:B------:R-:W4:Y:S04]  /*0270*/  LDG.E R28, desc[UR4][R14.64+-0x8] ;  /* 0xfffff8040e1c7981 */ /* 0x000f28000c1e1900 */
[----:B------:R-:W5:Y:S01]  /*0280*/  LDG.E R29, desc[UR4][R14.64+-0x4] ;  /* 0xfffffc040e1d7981 */ /* 0x000f62000c1e1900 */
[----:B--2---:R-:W-:Y:S01]  /*0290*/  FFMA R22, R21, R22, R20 ;  /* 0x0000001615167223 */ /* 0x004fe20000000014 */
[----:B------:R-:W-:-:S06]  /*02a0*/  IMAD.WIDE.U32 R20, R8, 0x4, R12 ;  /* 0x0000000408147825 */ /* 0x000fcc00078e000c */
[----:B------:R-:W4:Y:S01]  /*02b0*/  LDG.E R20, desc[UR4][R20.64] ;  /* 0x0000000414147981 */ /* 0x000f22000c1e1900 */
[----:B---3--:R-:W-:Y:S01]  /*02c0*/  FFMA R27, R23, R18, R22 ;  /* 0x00000012171b7223 */ /* 0x008fe20000000016 */
[----:B------:R-:W-:-:S06]  /*02d0*/  IMAD.WIDE.U32 R22, R10, 0x4, R12 ;  /* 0x000000040a167825 */ /* 0x000fcc00078e000c */
[----:B------:R-:W5:Y:S01]  /*02e0*/  LDG.E R22, desc[UR4][R22.64] ;  /* 0x0000000416167981 */ /* 0x000f62000c1e1900 */
[----:B------:R-:W-:-:S06]  /*02f0*/  IMAD.WIDE.U32 R18, R11, 0x4, R12 ;  /* 0x000000040b127825 */ /* 0x000fcc00078e000c */
[----:B------:R-:W2:Y:S01]  /*0300*/  LDG.E R18, desc[UR4][R18.64] ;  /* 0x0000000412127981 */ /* 0x000ea2000c1e1900 */
[----:B----4-:R-:W-:-:S03]  /*0310*/  FFMA R27, R28, R20, R27 ;  /* 0x000000141c1b7223 */ /* 0x010fc6000000001b */
[----:B------:R-:W2:Y:S01]  /*0320*/  LDG.E R28, desc[UR4][R14.64] ;  /* 0x000000040e1c7981 */ /* 0x000ea2000c1e1900 */
[----:B------:R-:W-:-:S04]  /*0330*/  IMAD.WIDE.U32 R20, R24, 0x4, R12 ;  /* 0x0000000418147825 */ /* 0x000fc800078e000c */
[----:B-----5:R-:W-:Y:S02]  /*0340*/  FFMA R27, R29, R22, R27 ;  /* 0x000000161d1b7223 */ /* 0x020fe4000000001b */
[----:B------:R-:W3:Y:S04]  /*0350*/  LDG.E R20, desc[UR4][R20.64] ;  /* 0x0000000414147981 */ /* 0x000ee8000c1e1900 */
[----:B------:R-:W3:Y:S01]  /*0360*/  LDG.E R29, desc[UR4][R14.64+0x4] ;  /* 0x000004040e1d7981 */ /* 0x000ee2000c1e1900 */
[----:B------:R-:W-:-:S06]  /*0370*/  IMAD.WIDE.U32 R22, R25, 0x4, R12 ;  /* 0x0000000419167825 */ /* 0x000fcc00078e000c */
[----:B------:R-:W4:Y:S01]  /*0380*/  LDG.E R22, desc[UR4][R22.64] ;  /* 0x0000000416167981 */ /* 0x000f22000c1e1900 */
[----:B--2---:R-:W-:-:S03]  /*0390*/  FFMA R27, R28, R18, R27 ;  /* 0x000000121c1b7223 */ /* 0x004fc6000000001b */
[----:B------:R-:W4:Y:S01]  /*03a0*/  LDG.E R28, desc[UR4][R14.64+0x8] ;  /* 0x000008040e1c7981 */ /* 0x000f22000c1e1900 */
[----:B------:R-:W-:-:S06]  /*03b0*/  IMAD.WIDE.U32 R18, R26, 0x4, R12 ;  /* 0x000000041a127825 */ /* 0x000fcc00078e000c */
[----:B------:R-:W2:Y:S01]  /*03c0*/  LDG.E R18, desc[UR4][R18.64] ;  /* 0x0000000412127981 */ /* 0x000ea2000c1e1900 */
[----:B---3--:R-:W-:-:S03]  /*03d0*/  FFMA R27, R29, R20, R27 ;  /* 0x000000141d1b7223 */ /* 0x008fc6000000001b */
[----:B------:R-:W2:Y:S01]  /*03e0*/  LDG.E R29, desc[UR4][R14.64+0xc] ;  /* 0x00000c040e1d7981 */ /* 0x000ea2000c1e1900 */
[----:B------:R-:W-:Y:S02]  /*03f0*/  IADD3 R21, P1, PT, R14, 0x20, RZ ;  /* 0x000000200e157810 */ /* 0x000fe40007f3e0ff */
[----:B------:R-:W-:Y:S01]  /*0400*/  IADD3 R7, PT, PT, R7, 0x8, RZ ;  /* 0x0000000807077810 */ /* 0x000fe20007ffe0ff */
[C---:B------:R-:W-:Y:S01]  /*0410*/  IMAD.IADD R10, R9.reuse, 0x1, R10 ;  /* 0x00000001090a7824 */ /* 0x040fe200078e020a */
[C---:B------:R-:W-:Y:S01]  /*0420*/  IADD3 R2, PT, PT, R9.reuse, R2, RZ ;  /* 0x0000000209027210 */ /* 0x040fe20007ffe0ff */
[C---:B------:R-:W-:Y:S01]  /*0430*/  IMAD.WIDE.U32 R16, R9.reuse, 0x4, R16 ;  /* 0x0000000409107825 */ /* 0x040fe200078e0010 */
[C---:B------:R-:W-:Y:S02]  /*0440*/  IADD3 R8, PT, PT, R9.reuse, R8, RZ ;  /* 0x0000000809087210 */ /* 0x040fe40007ffe0ff */
[C---:B------:R-:W-:Y:S02]  /*0450*/  IADD3 R11, PT, PT, R9.reuse, R11, RZ ;  /* 0x0000000b090b7210 */ /* 0x040fe40007ffe0ff */
[----:B------:R-:W-:-:S02]  /*0460*/  IADD3 R24, PT, PT, R9, R24, RZ ;  /* 0x0000001809187210 */ /* 0x000fc40007ffe0ff */
[C---:B------:R-:W-:Y:S02]  /*0470*/  IADD3 R25, PT, PT, R9.reuse, R25, RZ ;  /* 0x0000001909197210 */ /* 0x040fe40007ffe0ff */
[----:B------:R-:W-:Y:S01]  /*0480*/  IADD3 R26, PT, PT, R9, R26, RZ ;  /* 0x0000001a091a7210 */ /* 0x000fe20007ffe0ff */
[----:B----4-:R-:W-:Y:S01]  /*0490*/  FFMA R27, R28, R22, R27 ;  /* 0x000000161c1b7223 */ /* 0x010fe2000000001b */
[----:B------:R-:W-:Y:S02]  /*04a0*/  IADD3.X R28, PT, PT, RZ, R15, RZ, P1, !PT ;  /* 0x0000000fff1c7210 */ /* 0x000fe40000ffe4ff */
[----:B------:R-:W-:Y:S01]  /*04b0*/  ISETP.NE.AND P1, PT, R7, RZ, PT ;  /* 0x000000ff0700720c */ /* 0x000fe20003f25270 */
[----:B--2---:R-:W-:-:S12]  /*04c0*/  FFMA R20, R29, R18, R27 ;  /* 0x000000121d147223 */ /* 0x004fd8000000001b */
[----:B------:R-:W-:Y:S05]  /*04d0*/  @P1 BRA `(.L_x_2) ;  /* 0xfffffffc00481947 */ /* 0x000fea000383ffff */
.L_x_1:
[----:B------:R-:W-:Y:S05]  /*04e0*/  @!P0 BRA `(.L_x_0) ;  /* 0x00000004000c8947 */ /* 0x000fea0003800000 */
[----:B------:R-:W-:Y:S02]  /*04f0*/  ISETP.GE.U32.AND P1, PT, R4, 0x4, PT ;  /* 0x000000040400780c */ /* 0x000fe40003f26070 */
[----:B------:R-:W-:-:S04]  /*0500*/  LOP3.LUT R2, R0, 0x3, RZ, 0xc0, !PT ;  /* 0x0000000300027812 */ /* 0x000fc800078ec0ff */
[----:B------:R-:W-:-:S07]  /*0510*/  ISETP.NE.AND P0, PT, R2, RZ, PT ;  /* 0x000000ff0200720c */ /* 0x000fce0003f05270 */
[----:B------:R-:W-:Y:S06]  /*0520*/  @!P1 BRA `(.L_x_3) ;  /* 0x0000000000789947 */ /* 0x000fec0003800000 */
[----:B------:R-:W0:Y:S01]  /*0530*/  LDC.64 R8, c[0x0][0x388] ;  /* 0x0000e200ff087b82 */ /* 0x000e220000000a00 */
[----:B------:R-:W-:Y:S01]  /*0540*/  IMAD R15, R6, R0, R3 ;  /* 0x00000000060f7224 */ /* 0x000fe200078e0203 */
[CC--:B------:R-:W-:Y:S02]  /*0550*/  IADD3 R7, PT, PT, R5.reuse, R6.reuse, RZ ;  /* 0x0000000605077210 */ /* 0x0c0fe40007ffe0ff */
[----:B------:R-:W-:Y:S02]  /*0560*/  IADD3 R4, P1, PT, R5, R6, RZ ;  /* 0x0000000605047210 */ /* 0x000fe40007f3e0ff */
[----:B------:R-:W-:Y:S02]  /*0570*/  IADD3 R17, PT, PT, R15, R0, RZ ;  /* 0x000000000f117210 */ /* 0x000fe40007ffe0ff */
[----:B------:R-:W1:Y:S01]  /*0580*/  LDC.64 R18, c[0x0][0x380] ;  /* 0x0000e000ff127b82 */ /* 0x000e620000000a00 */
[----:B------:R-:W-:-:S07]  /*0590*/  IADD3.X R16, PT, PT, RZ, RZ, RZ, P1, !PT ;  /* 0x000000ffff107210 */ /* 0x000fce0000ffe4ff */
[----:B------:R-:W2:Y:S01]  /*05a0*/  LDC.64 R10, c[0x0][0x380] ;  /* 0x0000e000ff0a7b82 */ /* 0x000ea20000000a00 */
[----:B0-----:R-:W-:-:S04]  /*05b0*/  IMAD.WIDE.U32 R14, R15, 0x4, R8 ;  /* 0x000000040f0e7825 */ /* 0x001fc800078e0008 */
[----:B------:R-:W-:Y:S02]  /*05c0*/  IMAD.WIDE.U32 R12, R17, 0x4, R8 ;  /* 0x00000004110c7825 */ /* 0x000fe400078e0008 */
[----:B------:R-:W3:Y:S02]  /*05d0*/  LDG.E R14, desc[UR4][R14.64] ;  /* 0x000000040e0e7981 */ /* 0x000ee4000c1e1900 */
[----:B-1----:R-:W-:Y:S02]  /*05e0*/  IMAD.WIDE.U32 R18, R7, 0x4, R18 ;  /* 0x0000000407127825 */ /* 0x002fe400078e0012 */
[----:B------:R-:W4:Y:S02]  /*05f0*/  LDG.E R12, desc[UR4][R12.64] ;  /* 0x000000040c0c7981 */ /* 0x000f24000c1e1900 */
[----:B------:R-:W-:Y:S02]  /*0600*/  IMAD.IADD R17, R17, 0x1, R0 ;  /* 0x0000000111117824 */ /* 0x000fe400078e0200 */
[----:B------:R-:W3:Y:S01]  /*0610*/  LDG.E R7, desc[UR4][R18.64] ;  /* 0x0000000412077981 */ /* 0x000ee2000c1e1900 */
[----:B--2---:R-:W-:-:S02]  /*0620*/  LEA R10, P1, R4, R10, 0x2 ;  /* 0x0000000a040a7211 */ /* 0x004fc400078210ff */
[C---:B------:R-:W-:Y:S02]  /*0630*/  IADD3 R21, PT, PT, R17.reuse, R0, RZ ;  /* 0x0000000011157210 */ /* 0x040fe40007ffe0ff */
[----:B------:R-:W-:Y:S01]  /*0640*/  LEA.HI.X R11, R4, R11, R16, 0x2, P1 ;  /* 0x0000000b040b7211 */ /* 0x000fe200008f1410 */
[----:B------:R-:W-:-:S04]  /*0650*/  IMAD.WIDE.U32 R16, R17, 0x4, R8 ;  /* 0x0000000411107825 */ /* 0x000fc800078e0008 */
[----:B------:R-:W4:Y:S01]  /*0660*/  LDG.E R4, desc[UR4][R10.64+0x4] ;  /* 0x000004040a047981 */ /* 0x000f22000c1e1900 */
[----:B------:R-:W-:-:S03]  /*0670*/  IMAD.WIDE.U32 R8, R21, 0x4, R8 ;  /* 0x0000000415087825 */ /* 0x000fc600078e0008 */
[----:B------:R-:W2:Y:S04]  /*0680*/  LDG.E R16, desc[UR4][R16.64] ;  /* 0x0000000410107981 */ /* 0x000ea8000c1e1900 */
[----:B------:R-:W2:Y:S04]  /*0690*/  LDG.E R21, desc[UR4][R10.64+0x8] ;  /* 0x000008040a157981 */ /* 0x000ea8000c1e1900 */
[----:B------:R-:W5:Y:S04]  /*06a0*/  LDG.E R8, desc[UR4][R8.64] ;  /* 0x0000000408087981 */ /* 0x000f68000c1e1900 */
[----:B------:R-:W5:Y:S01]  /*06b0*/  LDG.E R19, desc[UR4][R10.64+0xc] ;  /* 0x00000c040a137981 */ /* 0x000f62000c1e1900 */
[----:B------:R-:W-:Y:S01]  /*06c0*/  IADD3 R6, PT, PT, R6, 0x4, RZ ;  /* 0x0000000406067810 */ /* 0x000fe20007ffe0ff */
[----:B---3--:R-:W-:-:S04]  /*06d0*/  FFMA R7, R7, R14, R20 ;  /* 0x0000000e07077223 */ /* 0x008fc80000000014 */
[----:B----4-:R-:W-:-:S04]  /*06e0*/  FFMA R4, R4, R12, R7 ;  /* 0x0000000c04047223 */ /* 0x010fc80000000007 */
[----:B--2---:R-:W-:-:S04]  /*06f0*/  FFMA R4, R21, R16, R4 ;  /* 0x0000001015047223 */ /* 0x004fc80000000004 */
[----:B-----5:R-:W-:-:S07]  /*0700*/  FFMA R20, R19, R8, R4 ;  /* 0x0000000813147223 */ /* 0x020fce0000000004 */
.L_x_3:
[----:B------:R-:W-:Y:S05]  /*0710*/  @!P0 BRA `(.L_x_0) ;  /* 0x0000000000808947 */ /* 0x000fea0003800000 */
[----:B------:R-:W-:Y:S01]  /*0720*/  ISETP.NE.AND P1, PT, R2, 0x1, PT ;  /* 0x000000010200780c */ /* 0x000fe20003f25270 */
[----:B------:R-:W0:Y:S01]  /*0730*/  LDC.64 R14, c[0x0][0x388] ;  /* 0x0000e200ff0e7b82 */ /* 0x000e220000000a00 */
[----:B------:R-:W-:-:S04]  /*0740*/  LOP3.LUT R2, R0, 0x1, RZ, 0xc0, !PT ;  /* 0x0000000100027812 */ /* 0x000fc800078ec0ff */
[----:B------:R-:W-:-:S03]  /*0750*/  ISETP.NE.U32.AND P0, PT, R2, 0x1, PT ;  /* 0x000000010200780c */ /* 0x000fc60003f05070 */
[----:B------:R-:W1:Y:S04]  /*0760*/  LDC.64 R18, c[0x0][0x380] ;  /* 0x0000e000ff127b82 */ /* 0x000e680000000a00 */
[C---:B------:R-:W-:Y:S01]  /*0770*/  @P1 IMAD R21, R6.reuse, R0, R3 ;  /* 0x0000000006151224 */ /* 0x040fe200078e0203 */
[CC--:B------:R-:W-:Y:S02]  /*0780*/  @P1 IADD3 R7, PT, PT, R5.reuse, R6.reuse, RZ ;  /* 0x0000000605071210 */ /* 0x0c0fe40007ffe0ff */
[----:B------:R-:W-:Y:S01]  /*0790*/  @P1 IADD3 R2, P2, PT, R5, R6, RZ ;  /* 0x0000000605021210 */ /* 0x000fe20007f5e0ff */
[----:B------:R-:W2:Y:S01]  /*07a0*/  @P1 LDC.64 R12, c[0x0][0x380] ;  /* 0x0000e000ff0c1b82 */ /* 0x000ea20000000a00 */
[----:B------:R-:W-:Y:S02]  /*07b0*/  @P1 IADD3 R6, PT, PT, R6, 0x2, RZ ;  /* 0x0000000206061810 */ /* 0x000fe40007ffe0ff */
[----:B------:R-:W-:-:S05]  /*07c0*/  @P1 IADD3.X R4, PT, PT, RZ, RZ, RZ, P2, !PT ;  /* 0x000000ffff041210 */ /* 0x000fca00017fe4ff */
[----:B------:R-:W3:Y:S01]  /*07d0*/  LDC.64 R10, c[0x0][0x380] ;  /* 0x0000e000ff0a7b82 */ /* 0x000ee20000000a00 */
[C---:B0-----:R-:W-:Y:S01]  /*07e0*/  @P1 IMAD.WIDE.U32 R16, R21.reuse, 0x4, R14 ;  /* 0x0000000415101825 */ /* 0x041fe200078e000e */
[----:B------:R-:W-:-:S06]  /*07f0*/  @P1 IADD3 R21, PT, PT, R21, R0, RZ ;  /* 0x0000000015151210 */ /* 0x000fcc0007ffe0ff */
[----:B------:R-:W0:Y:S01]  /*0800*/  LDC.64 R8, c[0x0][0x388] ;  /* 0x0000e200ff087b82 */ /* 0x000e220000000a00 */
[----:B-1----:R-:W-:Y:S01]  /*0810*/  @P1 IMAD.WIDE.U32 R18, R7, 0x4, R18 ;  /* 0x0000000407121825 */ /* 0x002fe200078e0012 */
[----:B------:R-:W-:Y:S01]  /*0820*/  @!P0 IADD3 R5, PT, PT, R5, R6, RZ ;  /* 0x0000000605058210 */ /* 0x000fe20007ffe0ff */
[----:B------:R-:W4:Y:S02]  /*0830*/  @P1 LDG.E R16, desc[UR4][R16.64] ;  /* 0x0000000410101981 */ /* 0x000f24000c1e1900 */
[----:B------:R-:W-:Y:S02]  /*0840*/  @P1 IMAD.WIDE.U32 R14, R21, 0x4, R14 ;  /* 0x00000004150e1825 */ /* 0x000fe400078e000e */
[----:B------:R-:W4:Y:S01]  /*0850*/  @P1 LDG.E R19, desc[UR4][R18.64] ;  /* 0x0000000412131981 */ /* 0x000f22000c1e1900 */
[----:B--2---:R-:W-:Y:S01]  /*0860*/  @P1 LEA R12, P2, R2, R12, 0x2 ;  /* 0x0000000c020c1211 */ /* 0x004fe200078410ff */
[----:B------:R-:W-:Y:S02]  /*0870*/  @!P0 IMAD R7, R6, R0, R3 ;  /* 0x0000000006078224 */ /* 0x000fe400078e0203 */
[----:B------:R-:W2:Y:S01]  /*0880*/  @P1 LDG.E R14, desc[UR4][R14.64] ;  /* 0x000000040e0e1981 */ /* 0x000ea2000c1e1900 */
[----:B------:R-:W-:Y:S01]  /*0890*/  @P1 LEA.HI.X R13, R2, R13, R4, 0x2, P2 ;  /* 0x0000000d020d1211 */ /* 0x000fe200010f1404 */
[----:B---3--:R-:W-:-:S04]  /*08a0*/  @!P0 IMAD.WIDE.U32 R10, R5, 0x4, R10 ;  /* 0x00000004050a8825 */ /* 0x008fc800078e000a */
[----:B------:R-:W2:Y:S04]  /*08b0*/  @P1 LDG.E R12, desc[UR4][R12.64+0x4] ;  /* 0x000004040c0c1981 */ /* 0x000ea8000c1e1900 */
[----:B------:R-:W3:Y:S01]  /*08c0*/  @!P0 LDG.E R11, desc[UR4][R10.64] ;  /* 0x000000040a0b8981 */ /* 0x000ee2000c1e1900 */
[----:B0-----:R-:W-:-:S06]  /*08d0*/  @!P0 IMAD.WIDE.U32 R8, R7, 0x4, R8 ;  /* 0x0000000407088825 */ /* 0x001fcc00078e0008 */
[----:B------:R-:W3:Y:S01]  /*08e0*/  @!P0 LDG.E R8, desc[UR4][R8.64] ;  /* 0x0000000408088981 */ /* 0x000ee2000c1e1900 */
[----:B----4-:R-:W-:-:S04]  /*08f0*/  @P1 FFMA R19, R19, R16, R20 ;  /* 0x0000001013131223 */ /* 0x010fc80000000014 */
[----:B--2---:R-:W-:-:S04]  /*0900*/  @P1 FFMA R20, R12, R14, R19 ;  /* 0x0000000e0c141223 */ /* 0x004fc80000000013 */
[----:B---3--:R-:W-:-:S07]  /*0910*/  @!P0 FFMA R20, R11, R8, R20 ;  /* 0x000000080b148223 */ /* 0x008fce0000000014 */
.L_x_0:
[----:B------:R-:W0:Y:S01]  /*0920*/  LDC.64 R4, c[0x0][0x390] ;  /* 0x0000e400ff047b82 */ /* 0x000e220000000a00 */
[----:B------:R-:W-:-:S04]  /*0930*/  IMAD R3, R0, UR6, R3 ;  /* 0x0000000600037c24 */ /* 0x000fc8000f8e0203 */
[----:B0-----:R-:W-:-:S05]  /*0940*/  IMAD.WIDE R2, R3, 0x4, R4 ;  /* 0x0000000403027825 */ /* 0x001fca00078e0204 */
[----:B------:R-:W-:Y:S01]  /*0950*/  STG.E desc[UR4][R2.64], R20 ;  /* 0x0000001402007986 */ /* 0x000fe2000c101904 */
[----:B------:R-:W-:Y:S05]  /*0960*/  EXIT ;  /* 0x000000000000794d */ /* 0x000fea0003800000 */
.L_x_4:
[----:B------:R-:W-:-:S00]  /*0970*/  BRA `(.L_x_4) ;  /* 0xfffffffc00fc7947 */ /* 0x000fc0000383ffff */
[----:B------:R-:W-:-:S00]  /*0980*/  NOP ;  /* 0x0000000000007918 */ /* 0x000fc00000000000 */
[----:B------:R-:W-:-:S00]  /*0990*/  NOP ;  /* 0x0000000000007918 */ /* 0x000fc00000000000 */
[----:B------:R-:W-:-:S00]  /*09a0*/  NOP ;  /* 0x0000000000007918 */ /* 0x000fc00000000000 */
[----:B------:R-:W-:-:S00]  /*09b0*/  NOP ;  /* 0x0000000000007918 */ /* 0x000fc00000000000 */
[----:B------:R-:W-:-:S00]  /*09c0*/  NOP ;  /* 0x0000000000007918 */ /* 0x000fc00000000000 */
[----:B------:R-:W-:-:S00]  /*09d0*/  NOP ;  /* 0x0000000000007918 */ /* 0x000fc00000000000 */
[----:B------:R-:W-:-:S00]  /*09e0*/  NOP ;  /* 0x0000000000007918 */ /* 0x000fc00000000000 */
[----:B------:R-:W-:-:S00]  /*09f0*/  NOP ;  /* 0x0000000000007918 */ /* 0x000fc00000000000 */
.L_x_5:


//--------------------- .nv.shared.reserved.0     --------------------------
	.section	.nv.shared.reserved.0,"aw",@nobits
	.weak		__nv_reservedSMEM_offset_0_alias
	.size		__nv_reservedSMEM_offset_0_alias, 0, 64
	.other		__nv_reservedSMEM_offset_0_alias,@"STO_CUDA_RESERVED_SHARED STV_DEFAULT"
__nv_reservedSMEM_offset_0_alias:
	.zero		0
	.zero		64


//--------------------- .nv.constant0._Z6matmulPfS_S_i --------------------------
	.section	.nv.constant0._Z6matmulPfS_S_i,"a",@progbits
	.sectionflags	@""
	.align	4
.nv.constant0._Z6matmulPfS_S_i:
	.zero		924


//--------------------- SYMBOLS --------------------------

	.type		.nv.reservedSmem.offset0,@object
	.size		.nv.reservedSmem.offset0,0x4
